//
// Generated by NVIDIA NVVM Compiler
//
// Compiler Build ID: CL-36424714
// Cuda compilation tools, release 13.0, V13.0.88
// Based on NVVM 20.0.0
//

.version 9.0
.target sm_100
.address_size 64

	// .globl	_Z17l1_bandwidth_4x32ILi24576EEvPjS0_PfS1_

.visible .entry _Z17l1_bandwidth_4x32ILi24576EEvPjS0_PfS1_(
	.param .u64 .ptr .align 1 _Z17l1_bandwidth_4x32ILi24576EEvPjS0_PfS1__param_0,
	.param .u64 .ptr .align 1 _Z17l1_bandwidth_4x32ILi24576EEvPjS0_PfS1__param_1,
	.param .u64 .ptr .align 1 _Z17l1_bandwidth_4x32ILi24576EEvPjS0_PfS1__param_2,
	.param .u64 .ptr .align 1 _Z17l1_bandwidth_4x32ILi24576EEvPjS0_PfS1__param_3
)
{
	.reg .pred 	%p<3>;
	.reg .b32 	%r<26>;
	.reg .b32 	%f<165>;
	.reg .b64 	%rd<35>;

	ld.param.u64 	%rd4, [_Z17l1_bandwidth_4x32ILi24576EEvPjS0_PfS1__param_0];
	ld.param.u64 	%rd5, [_Z17l1_bandwidth_4x32ILi24576EEvPjS0_PfS1__param_1];
	ld.param.u64 	%rd6, [_Z17l1_bandwidth_4x32ILi24576EEvPjS0_PfS1__param_2];
	ld.param.u64 	%rd7, [_Z17l1_bandwidth_4x32ILi24576EEvPjS0_PfS1__param_3];
	mov.u32 	%r1, %tid.x;
	shl.b32 	%r24, %r1, 2;
	mul.wide.u32 	%rd8, %r1, 16;
	add.s64 	%rd34, %rd7, %rd8;
	mov.f32 	%f161, 0f00000000;
	mov.u32 	%r22, %r24;
	mov.f32 	%f162, %f161;
	mov.f32 	%f163, %f161;
	mov.f32 	%f164, %f161;
$L__BB0_1:
	// begin inline asm
	{	
.reg .f32 data<4>;
	ld.global.ca.v4.f32 {data0,data1,data2,data3}, [%rd34];
	add.f32 %f164, data0, %f164;
	add.f32 %f163, data1, %f163;
	add.f32 %f162, data2, %f162;
	add.f32 %f161, data3, %f161;
	}
	// end inline asm
	add.s32 	%r4, %r22, 4096;
	add.s64 	%rd34, %rd34, 16384;
	setp.lt.u32 	%p1, %r22, 20480;
	mov.u32 	%r22, %r4;
	@%p1 bra 	$L__BB0_1;
	// begin inline asm
	bar.sync 0;
	// end inline asm
	mov.b32 	%r23, 0;
	// begin inline asm
	mov.u32 %r12, %clock;
	// end inline asm
	mov.u32 	%r25, %r23;
$L__BB0_3:
	mul.hi.u32 	%r14, %r23, -1431655765;
	shr.u32 	%r15, %r14, 14;
	mul.lo.s32 	%r16, %r15, 24576;
	sub.s32 	%r17, %r24, %r16;
	mul.wide.u32 	%rd26, %r17, 4;
	add.s64 	%rd10, %rd7, %rd26;
	// begin inline asm
	{	
.reg .f32 data<4>;
	ld.global.ca.v4.f32 {data0,data1,data2,data3}, [%rd10];
	add.f32 %f164, data0, %f164;
	add.f32 %f163, data1, %f163;
	add.f32 %f162, data2, %f162;
	add.f32 %f161, data3, %f161;
	}
	// end inline asm
	add.s64 	%rd11, %rd10, 512;
	// begin inline asm
	{	
.reg .f32 data<4>;
	ld.global.ca.v4.f32 {data0,data1,data2,data3}, [%rd11];
	add.f32 %f164, data0, %f164;
	add.f32 %f163, data1, %f163;
	add.f32 %f162, data2, %f162;
	add.f32 %f161, data3, %f161;
	}
	// end inline asm
	add.s64 	%rd12, %rd10, 1024;
	// begin inline asm
	{	
.reg .f32 data<4>;
	ld.global.ca.v4.f32 {data0,data1,data2,data3}, [%rd12];
	add.f32 %f164, data0, %f164;
	add.f32 %f163, data1, %f163;
	add.f32 %f162, data2, %f162;
	add.f32 %f161, data3, %f161;
	}
	// end inline asm
	add.s64 	%rd13, %rd10, 1536;
	// begin inline asm
	{	
.reg .f32 data<4>;
	ld.global.ca.v4.f32 {data0,data1,data2,data3}, [%rd13];
	add.f32 %f164, data0, %f164;
	add.f32 %f163, data1, %f163;
	add.f32 %f162, data2, %f162;
	add.f32 %f161, data3, %f161;
	}
	// end inline asm
	add.s64 	%rd14, %rd10, 2048;
	// begin inline asm
	{	
.reg .f32 data<4>;
	ld.global.ca.v4.f32 {data0,data1,data2,data3}, [%rd14];
	add.f32 %f164, data0, %f164;
	add.f32 %f163, data1, %f163;
	add.f32 %f162, data2, %f162;
	add.f32 %f161, data3, %f161;
	}
	// end inline asm
	add.s64 	%rd15, %rd10, 2560;
	// begin inline asm
	{	
.reg .f32 data<4>;
	ld.global.ca.v4.f32 {data0,data1,data2,data3}, [%rd15];
	add.f32 %f164, data0, %f164;
	add.f32 %f163, data1, %f163;
	add.f32 %f162, data2, %f162;
	add.f32 %f161, data3, %f161;
	}
	// end inline asm
	add.s64 	%rd16, %rd10, 3072;
	// begin inline asm
	{	
.reg .f32 data<4>;
	ld.global.ca.v4.f32 {data0,data1,data2,data3}, [%rd16];
	add.f32 %f164, data0, %f164;
	add.f32 %f163, data1, %f163;
	add.f32 %f162, data2, %f162;
	add.f32 %f161, data3, %f161;
	}
	// end inline asm
	add.s64 	%rd17, %rd10, 3584;
	// begin inline asm
	{	
.reg .f32 data<4>;
	ld.global.ca.v4.f32 {data0,data1,data2,data3}, [%rd17];
	add.f32 %f164, data0, %f164;
	add.f32 %f163, data1, %f163;
	add.f32 %f162, data2, %f162;
	add.f32 %f161, data3, %f161;
	}
	// end inline asm
	add.s64 	%rd18, %rd10, 4096;
	// begin inline asm
	{	
.reg .f32 data<4>;
	ld.global.ca.v4.f32 {data0,data1,data2,data3}, [%rd18];
	add.f32 %f164, data0, %f164;
	add.f32 %f163, data1, %f163;
	add.f32 %f162, data2, %f162;
	add.f32 %f161, data3, %f161;
	}
	// end inline asm
	add.s64 	%rd19, %rd10, 4608;
	// begin inline asm
	{	
.reg .f32 data<4>;
	ld.global.ca.v4.f32 {data0,data1,data2,data3}, [%rd19];
	add.f32 %f164, data0, %f164;
	add.f32 %f163, data1, %f163;
	add.f32 %f162, data2, %f162;
	add.f32 %f161, data3, %f161;
	}
	// end inline asm
	add.s64 	%rd20, %rd10, 5120;
	// begin inline asm
	{	
.reg .f32 data<4>;
	ld.global.ca.v4.f32 {data0,data1,data2,data3}, [%rd20];
	add.f32 %f164, data0, %f164;
	add.f32 %f163, data1, %f163;
	add.f32 %f162, data2, %f162;
	add.f32 %f161, data3, %f161;
	}
	// end inline asm
	add.s64 	%rd21, %rd10, 5632;
	// begin inline asm
	{	
.reg .f32 data<4>;
	ld.global.ca.v4.f32 {data0,data1,data2,data3}, [%rd21];
	add.f32 %f164, data0, %f164;
	add.f32 %f163, data1, %f163;
	add.f32 %f162, data2, %f162;
	add.f32 %f161, data3, %f161;
	}
	// end inline asm
	add.s64 	%rd22, %rd10, 6144;
	// begin inline asm
	{	
.reg .f32 data<4>;
	ld.global.ca.v4.f32 {data0,data1,data2,data3}, [%rd22];
	add.f32 %f164, data0, %f164;
	add.f32 %f163, data1, %f163;
	add.f32 %f162, data2, %f162;
	add.f32 %f161, data3, %f161;
	}
	// end inline asm
	add.s64 	%rd23, %rd10, 6656;
	// begin inline asm
	{	
.reg .f32 data<4>;
	ld.global.ca.v4.f32 {data0,data1,data2,data3}, [%rd23];
	add.f32 %f164, data0, %f164;
	add.f32 %f163, data1, %f163;
	add.f32 %f162, data2, %f162;
	add.f32 %f161, data3, %f161;
	}
	// end inline asm
	add.s64 	%rd24, %rd10, 7168;
	// begin inline asm
	{	
.reg .f32 data<4>;
	ld.global.ca.v4.f32 {data0,data1,data2,data3}, [%rd24];
	add.f32 %f164, data0, %f164;
	add.f32 %f163, data1, %f163;
	add.f32 %f162, data2, %f162;
	add.f32 %f161, data3, %f161;
	}
	// end inline asm
	add.s64 	%rd25, %rd10, 7680;
	// begin inline asm
	{	
.reg .f32 data<4>;
	ld.global.ca.v4.f32 {data0,data1,data2,data3}, [%rd25];
	add.f32 %f164, data0, %f164;
	add.f32 %f163, data1, %f163;
	add.f32 %f162, data2, %f162;
	add.f32 %f161, data3, %f161;
	}
	// end inline asm
	add.s32 	%r25, %r25, 16;
	add.s32 	%r24, %r24, 2048;
	add.s32 	%r23, %r23, 2048;
	setp.ne.s32 	%p2, %r25, 4096;
	@%p2 bra 	$L__BB0_3;
	cvta.to.global.u64 	%rd27, %rd4;
	cvta.to.global.u64 	%rd28, %rd5;
	cvta.to.global.u64 	%rd29, %rd6;
	// begin inline asm
	bar.sync 0;
	// end inline asm
	// begin inline asm
	mov.u32 %r18, %clock;
	// end inline asm
	mov.u32 	%r19, %ntid.x;
	mov.u32 	%r20, %ctaid.x;
	mad.lo.s32 	%r21, %r20, %r19, %r1;
	mul.wide.u32 	%rd30, %r21, 4;
	add.s64 	%rd31, %rd27, %rd30;
	st.global.u32 	[%rd31], %r12;
	add.s64 	%rd32, %rd28, %rd30;
	st.global.u32 	[%rd32], %r18;
	add.f32 	%f154, %f164, %f163;
	add.f32 	%f155, %f154, %f162;
	add.f32 	%f156, %f155, %f161;
	add.s64 	%rd33, %rd29, %rd30;
	st.global.f32 	[%rd33], %f156;
	ret;

}
	// .globl	_Z15l1_bandwidth_32ILi24576EEvPjS0_PfS1_
.visible .entry _Z15l1_bandwidth_32ILi24576EEvPjS0_PfS1_(
	.param .u64 .ptr .align 1 _Z15l1_bandwidth_32ILi24576EEvPjS0_PfS1__param_0,
	.param .u64 .ptr .align 1 _Z15l1_bandwidth_32ILi24576EEvPjS0_PfS1__param_1,
	.param .u64 .ptr .align 1 _Z15l1_bandwidth_32ILi24576EEvPjS0_PfS1__param_2,
	.param .u64 .ptr .align 1 _Z15l1_bandwidth_32ILi24576EEvPjS0_PfS1__param_3
)
{
	.reg .pred 	%p<3>;
	.reg .b32 	%r<26>;
	.reg .b32 	%f<151>;
	.reg .b64 	%rd<35>;

	ld.param.u64 	%rd4, [_Z15l1_bandwidth_32ILi24576EEvPjS0_PfS1__param_0];
	ld.param.u64 	%rd5, [_Z15l1_bandwidth_32ILi24576EEvPjS0_PfS1__param_1];
	ld.param.u64 	%rd6, [_Z15l1_bandwidth_32ILi24576EEvPjS0_PfS1__param_2];
	ld.param.u64 	%rd7, [_Z15l1_bandwidth_32ILi24576EEvPjS0_PfS1__param_3];
	mov.u32 	%r1, %tid.x;
	shl.b32 	%r24, %r1, 2;
	mul.wide.u32 	%rd8, %r1, 16;
	add.s64 	%rd34, %rd7, %rd8;
	mov.f32 	%f150, 0f00000000;
	mov.u32 	%r22, %r24;
$L__BB1_1:
	// begin inline asm
	{	
.reg .f32 data;
	ld.global.ca.f32 data, [%rd34];
	add.f32 %f150, data, %f150;
	}
	// end inline asm
	add.s32 	%r4, %r22, 4096;
	add.s64 	%rd34, %rd34, 16384;
	setp.lt.u32 	%p1, %r22, 20480;
	mov.u32 	%r22, %r4;
	@%p1 bra 	$L__BB1_1;
	// begin inline asm
	bar.sync 0;
	// end inline asm
	mov.f32 	%f147, 0f00000000;
	mov.b32 	%r23, 0;
	// begin inline asm
	mov.u32 %r12, %clock;
	// end inline asm
	mov.u32 	%r25, %r23;
	mov.f32 	%f148, %f147;
	mov.f32 	%f149, %f147;
$L__BB1_3:
	mul.hi.u32 	%r14, %r23, -1431655765;
	shr.u32 	%r15, %r14, 14;
	mul.lo.s32 	%r16, %r15, 24576;
	sub.s32 	%r17, %r24, %r16;
	mul.wide.u32 	%rd26, %r17, 4;
	add.s64 	%rd10, %rd7, %rd26;
	// begin inline asm
	{	
.reg .f32 data<4>;
	ld.global.ca.f32 data0, [%rd10 + 0];
	ld.global.ca.f32 data1, [%rd10 + 128];
	ld.global.ca.f32 data2, [%rd10 + 256];
	ld.global.ca.f32 data3, [%rd10 + 384];
	add.f32 %f150, data0, %f150;
	add.f32 %f149, data1, %f149;
	add.f32 %f148, data2, %f148;
	add.f32 %f147, data3, %f147;
	}
	// end inline asm
	add.s64 	%rd11, %rd10, 512;
	// begin inline asm
	{	
.reg .f32 data<4>;
	ld.global.ca.f32 data0, [%rd11 + 0];
	ld.global.ca.f32 data1, [%rd11 + 128];
	ld.global.ca.f32 data2, [%rd11 + 256];
	ld.global.ca.f32 data3, [%rd11 + 384];
	add.f32 %f150, data0, %f150;
	add.f32 %f149, data1, %f149;
	add.f32 %f148, data2, %f148;
	add.f32 %f147, data3, %f147;
	}
	// end inline asm
	add.s64 	%rd12, %rd10, 1024;
	// begin inline asm
	{	
.reg .f32 data<4>;
	ld.global.ca.f32 data0, [%rd12 + 0];
	ld.global.ca.f32 data1, [%rd12 + 128];
	ld.global.ca.f32 data2, [%rd12 + 256];
	ld.global.ca.f32 data3, [%rd12 + 384];
	add.f32 %f150, data0, %f150;
	add.f32 %f149, data1, %f149;
	add.f32 %f148, data2, %f148;
	add.f32 %f147, data3, %f147;
	}
	// end inline asm
	add.s64 	%rd13, %rd10, 1536;
	// begin inline asm
	{	
.reg .f32 data<4>;
	ld.global.ca.f32 data0, [%rd13 + 0];
	ld.global.ca.f32 data1, [%rd13 + 128];
	ld.global.ca.f32 data2, [%rd13 + 256];
	ld.global.ca.f32 data3, [%rd13 + 384];
	add.f32 %f150, data0, %f150;
	add.f32 %f149, data1, %f149;
	add.f32 %f148, data2, %f148;
	add.f32 %f147, data3, %f147;
	}
	// end inline asm
	add.s64 	%rd14, %rd10, 2048;
	// begin inline asm
	{	
.reg .f32 data<4>;
	ld.global.ca.f32 data0, [%rd14 + 0];
	ld.global.ca.f32 data1, [%rd14 + 128];
	ld.global.ca.f32 data2, [%rd14 + 256];
	ld.global.ca.f32 data3, [%rd14 + 384];
	add.f32 %f150, data0, %f150;
	add.f32 %f149, data1, %f149;
	add.f32 %f148, data2, %f148;
	add.f32 %f147, data3, %f147;
	}
	// end inline asm
	add.s64 	%rd15, %rd10, 2560;
	// begin inline asm
	{	
.reg .f32 data<4>;
	ld.global.ca.f32 data0, [%rd15 + 0];
	ld.global.ca.f32 data1, [%rd15 + 128];
	ld.global.ca.f32 data2, [%rd15 + 256];
	ld.global.ca.f32 data3, [%rd15 + 384];
	add.f32 %f150, data0, %f150;
	add.f32 %f149, data1, %f149;
	add.f32 %f148, data2, %f148;
	add.f32 %f147, data3, %f147;
	}
	// end inline asm
	add.s64 	%rd16, %rd10, 3072;
	// begin inline asm
	{	
.reg .f32 data<4>;
	ld.global.ca.f32 data0, [%rd16 + 0];
	ld.global.ca.f32 data1, [%rd16 + 128];
	ld.global.ca.f32 data2, [%rd16 + 256];
	ld.global.ca.f32 data3, [%rd16 + 384];
	add.f32 %f150, data0, %f150;
	add.f32 %f149, data1, %f149;
	add.f32 %f148, data2, %f148;
	add.f32 %f147, data3, %f147;
	}
	// end inline asm
	add.s64 	%rd17, %rd10, 3584;
	// begin inline asm
	{	
.reg .f32 data<4>;
	ld.global.ca.f32 data0, [%rd17 + 0];
	ld.global.ca.f32 data1, [%rd17 + 128];
	ld.global.ca.f32 data2, [%rd17 + 256];
	ld.global.ca.f32 data3, [%rd17 + 384];
	add.f32 %f150, data0, %f150;
	add.f32 %f149, data1, %f149;
	add.f32 %f148, data2, %f148;
	add.f32 %f147, data3, %f147;
	}
	// end inline asm
	add.s64 	%rd18, %rd10, 4096;
	// begin inline asm
	{	
.reg .f32 data<4>;
	ld.global.ca.f32 data0, [%rd18 + 0];
	ld.global.ca.f32 data1, [%rd18 + 128];
	ld.global.ca.f32 data2, [%rd18 + 256];
	ld.global.ca.f32 data3, [%rd18 + 384];
	add.f32 %f150, data0, %f150;
	add.f32 %f149, data1, %f149;
	add.f32 %f148, data2, %f148;
	add.f32 %f147, data3, %f147;
	}
	// end inline asm
	add.s64 	%rd19, %rd10, 4608;
	// begin inline asm
	{	
.reg .f32 data<4>;
	ld.global.ca.f32 data0, [%rd19 + 0];
	ld.global.ca.f32 data1, [%rd19 + 128];
	ld.global.ca.f32 data2, [%rd19 + 256];
	ld.global.ca.f32 data3, [%rd19 + 384];
	add.f32 %f150, data0, %f150;
	add.f32 %f149, data1, %f149;
	add.f32 %f148, data2, %f148;
	add.f32 %f147, data3, %f147;
	}
	// end inline asm
	add.s64 	%rd20, %rd10, 5120;
	// begin inline asm
	{	
.reg .f32 data<4>;
	ld.global.ca.f32 data0, [%rd20 + 0];
	ld.global.ca.f32 data1, [%rd20 + 128];
	ld.global.ca.f32 data2, [%rd20 + 256];
	ld.global.ca.f32 data3, [%rd20 + 384];
	add.f32 %f150, data0, %f150;
	add.f32 %f149, data1, %f149;
	add.f32 %f148, data2, %f148;
	add.f32 %f147, data3, %f147;
	}
	// end inline asm
	add.s64 	%rd21, %rd10, 5632;
	// begin inline asm
	{	
.reg .f32 data<4>;
	ld.global.ca.f32 data0, [%rd21 + 0];
	ld.global.ca.f32 data1, [%rd21 + 128];
	ld.global.ca.f32 data2, [%rd21 + 256];
	ld.global.ca.f32 data3, [%rd21 + 384];
	add.f32 %f150, data0, %f150;
	add.f32 %f149, data1, %f149;
	add.f32 %f148, data2, %f148;
	add.f32 %f147, data3, %f147;
	}
	// end inline asm
	add.s64 	%rd22, %rd10, 6144;
	// begin inline asm
	{	
.reg .f32 data<4>;
	ld.global.ca.f32 data0, [%rd22 + 0];
	ld.global.ca.f32 data1, [%rd22 + 128];
	ld.global.ca.f32 data2, [%rd22 + 256];
	ld.global.ca.f32 data3, [%rd22 + 384];
	add.f32 %f150, data0, %f150;
	add.f32 %f149, data1, %f149;
	add.f32 %f148, data2, %f148;
	add.f32 %f147, data3, %f147;
	}
	// end inline asm
	add.s64 	%rd23, %rd10, 6656;
	// begin inline asm
	{	
.reg .f32 data<4>;
	ld.global.ca.f32 data0, [%rd23 + 0];
	ld.global.ca.f32 data1, [%rd23 + 128];
	ld.global.ca.f32 data2, [%rd23 + 256];
	ld.global.ca.f32 data3, [%rd23 + 384];
	add.f32 %f150, data0, %f150;
	add.f32 %f149, data1, %f149;
	add.f32 %f148, data2, %f148;
	add.f32 %f147, data3, %f147;
	}
	// end inline asm
	add.s64 	%rd24, %rd10, 7168;
	// begin inline asm
	{	
.reg .f32 data<4>;
	ld.global.ca.f32 data0, [%rd24 + 0];
	ld.global.ca.f32 data1, [%rd24 + 128];
	ld.global.ca.f32 data2, [%rd24 + 256];
	ld.global.ca.f32 data3, [%rd24 + 384];
	add.f32 %f150, data0, %f150;
	add.f32 %f149, data1, %f149;
	add.f32 %f148, data2, %f148;
	add.f32 %f147, data3, %f147;
	}
	// end inline asm
	add.s64 	%rd25, %rd10, 7680;
	// begin inline asm
	{	
.reg .f32 data<4>;
	ld.global.ca.f32 data0, [%rd25 + 0];
	ld.global.ca.f32 data1, [%rd25 + 128];
	ld.global.ca.f32 data2, [%rd25 + 256];
	ld.global.ca.f32 data3, [%rd25 + 384];
	add.f32 %f150, data0, %f150;
	add.f32 %f149, data1, %f149;
	add.f32 %f148, data2, %f148;
	add.f32 %f147, data3, %f147;
	}
	// end inline asm
	add.s32 	%r25, %r25, 16;
	add.s32 	%r24, %r24, 2048;
	add.s32 	%r23, %r23, 2048;
	setp.ne.s32 	%p2, %r25, 4096;
	@%p2 bra 	$L__BB1_3;
	cvta.to.global.u64 	%rd27, %rd4;
	cvta.to.global.u64 	%rd28, %rd5;
	cvta.to.global.u64 	%rd29, %rd6;
	// begin inline asm
	bar.sync 0;
	// end inline asm
	// begin inline asm
	mov.u32 %r18, %clock;
	// end inline asm
	mov.u32 	%r19, %ntid.x;
	mov.u32 	%r20, %ctaid.x;
	mad.lo.s32 	%r21, %r20, %r19, %r1;
	mul.wide.u32 	%rd30, %r21, 4;
	add.s64 	%rd31, %rd27, %rd30;
	st.global.u32 	[%rd31], %r12;
	add.s64 	%rd32, %rd28, %rd30;
	st.global.u32 	[%rd32], %r18;
	add.f32 	%f143, %f150, %f149;
	add.f32 	%f144, %f143, %f148;
	add.f32 	%f145, %f144, %f147;
	add.s64 	%rd33, %rd29, %rd30;
	st.global.f32 	[%rd33], %f145;
	ret;

}


// ===== COMPILED SASS (sm_100) =====

	.target	sm_100

	.elftype	@"ET_EXEC"


//--------------------- .note.nv.tkinfo           --------------------------
	.section	.note.nv.tkinfo,"",@"SHT_NOTE"
	.sectionflags	@"SHF_NOTE_NV_TKINFO"
	.tkinfo
        /*0018*/ 	.word	0x00000002
        /*0030*/ 	.string	""
        /*0030*/ 	.string	"ptxas"
        /*0030*/ 	.string	"Cuda compilation tools, release 13.0, V13.0.88"
        /*0030*/ 	.string	"Build cuda_13.0.r13.0/compiler.36424714_0"
        /*0030*/ 	.string	"-arch sm_100 -m 64 "



//--------------------- .note.nv.cuinfo           --------------------------
	.section	.note.nv.cuinfo,"",@"SHT_NOTE"
	.sectionflags	@"SHF_NOTE_NV_CUINFO"
        /*0018*/ 	.short	0x0002
        /*001a*/ 	.short	0x0064
        /*001c*/ 	.short	0x0082
	.zero		2


//--------------------- .nv.info                  --------------------------
	.section	.nv.info,"",@"SHT_CUDA_INFO"
	.align	4


	//----- nvinfo : EIATTR_REGCOUNT
	.align		4
        /*0000*/ 	.byte	0x04, 0x2f
        /*0002*/ 	.short	(.L_1 - .L_0)
	.align		4
.L_0:
        /*0004*/ 	.word	index@(_Z17l1_bandwidth_4x32ILi24576EEvPjS0_PfS1_)
        /*0008*/ 	.word	0x0000001f


	//----- nvinfo : EIATTR_FRAME_SIZE
	.align		4
.L_1:
        /*000c*/ 	.byte	0x04, 0x11
        /*000e*/ 	.short	(.L_3 - .L_2)
	.align		4
.L_2:
        /*0010*/ 	.word	index@(_Z17l1_bandwidth_4x32ILi24576EEvPjS0_PfS1_)
        /*0014*/ 	.word	0x00000000


	//----- nvinfo : EIATTR_REGCOUNT
	.align		4
.L_3:
        /*0018*/ 	.byte	0x04, 0x2f
        /*001a*/ 	.short	(.L_5 - .L_4)
	.align		4
.L_4:
        /*001c*/ 	.word	index@(_Z15l1_bandwidth_32ILi24576EEvPjS0_PfS1_)
        /*0020*/ 	.word	0x00000020


	//----- nvinfo : EIATTR_FRAME_SIZE
	.align		4
.L_5:
        /*0024*/ 	.byte	0x04, 0x11
        /*0026*/ 	.short	(.L_7 - .L_6)
	.align		4
.L_6:
        /*0028*/ 	.word	index@(_Z15l1_bandwidth_32ILi24576EEvPjS0_PfS1_)
        /*002c*/ 	.word	0x00000000


	//----- nvinfo : EIATTR_MIN_STACK_SIZE
	.align		4
.L_7:
        /*0030*/ 	.byte	0x04, 0x12
        /*0032*/ 	.short	(.L_9 - .L_8)
	.align		4
.L_8:
        /*0034*/ 	.word	index@(_Z15l1_bandwidth_32ILi24576EEvPjS0_PfS1_)
        /*0038*/ 	.word	0x00000000


	//----- nvinfo : EIATTR_MIN_STACK_SIZE
	.align		4
.L_9:
        /*003c*/ 	.byte	0x04, 0x12
        /*003e*/ 	.short	(.L_11 - .L_10)
	.align		4
.L_10:
        /*0040*/ 	.word	index@(_Z17l1_bandwidth_4x32ILi24576EEvPjS0_PfS1_)
        /*0044*/ 	.word	0x00000000
.L_11:


//--------------------- .nv.compat                --------------------------
	.section	.nv.compat,"",@"SHT_CUDA_COMPAT_INFO"
	.align	4
        /*0000*/ 	.byte	0x02, 0x09, 0x00, 0x00, 0x02, 0x02, 0x01, 0x00, 0x02, 0x05, 0x05, 0x00, 0x03, 0x07, 0x01, 0x01
        /*0010*/ 	.byte	0x02, 0x03, 0x00, 0x00, 0x02, 0x06, 0x01, 0x00, 0x04, 0x0b, 0x08, 0x00, 0x09, 0x00, 0x00, 0x00
        /*0020*/ 	.byte	0x00, 0x00, 0x00, 0x00


//--------------------- .nv.info._Z15l1_bandwidth_32ILi24576EEvPjS0_PfS1_ --------------------------
	.section	.nv.info._Z15l1_bandwidth_32ILi24576EEvPjS0_PfS1_,"",@"SHT_CUDA_INFO"
	.sectionflags	@""
	.align	4


	//----- nvinfo : EIATTR_CUDA_API_VERSION
	.align		4
        /*0000*/ 	.byte	0x04, 0x37
        /*0002*/ 	.short	(.L_13 - .L_12)
.L_12:
        /*0004*/ 	.word	0x00000082


	//----- nvinfo : EIATTR_KPARAM_INFO
	.align		4
.L_13:
        /*0008*/ 	.byte	0x04, 0x17
        /*000a*/ 	.short	(.L_15 - .L_14)
.L_14:
        /*000c*/ 	.word	0x00000000
        /*0010*/ 	.short	0x0003
        /*0012*/ 	.short	0x0018
        /*0014*/ 	.byte	0x00, 0xf5, 0x21, 0x00


	//----- nvinfo : EIATTR_KPARAM_INFO
	.align		4
.L_15:
        /*0018*/ 	.byte	0x04, 0x17
        /*001a*/ 	.short	(.L_17 - .L_16)
.L_16:
        /*001c*/ 	.word	0x00000000
        /*0020*/ 	.short	0x0002
        /*0022*/ 	.short	0x0010
        /*0024*/ 	.byte	0x00, 0xf5, 0x21, 0x00


	//----- nvinfo : EIATTR_KPARAM_INFO
	.align		4
.L_17:
        /*0028*/ 	.byte	0x04, 0x17
        /*002a*/ 	.short	(.L_19 - .L_18)
.L_18:
        /*002c*/ 	.word	0x00000000
        /*0030*/ 	.short	0x0001
        /*0032*/ 	.short	0x0008
        /*0034*/ 	.byte	0x00, 0xf5, 0x21, 0x00


	//----- nvinfo : EIATTR_KPARAM_INFO
	.align		4
.L_19:
        /*0038*/ 	.byte	0x04, 0x17
        /*003a*/ 	.short	(.L_21 - .L_20)
.L_20:
        /*003c*/ 	.word	0x00000000
        /*0040*/ 	.short	0x0000
        /*0042*/ 	.short	0x0000
        /*0044*/ 	.byte	0x00, 0xf5, 0x21, 0x00


	//----- nvinfo : EIATTR_SPARSE_MMA_MASK
	.align		4
.L_21:
        /*0048*/ 	.byte	0x03, 0x50
        /*004a*/ 	.short	0x0000


	//----- nvinfo : EIATTR_MAXREG_COUNT
	.align		4
        /*004c*/ 	.byte	0x03, 0x1b
        /*004e*/ 	.short	0x00ff


	//----- nvinfo : EIATTR_NUM_BARRIERS
	.align		4
        /*0050*/ 	.byte	0x02, 0x4c
        /*0052*/ 	.byte	0x01
	.zero		1


	//----- nvinfo : EIATTR_MERCURY_ISA_VERSION
	.align		4
        /*0054*/ 	.byte	0x03, 0x5f
        /*0056*/ 	.short	0x0101


	//----- nvinfo : EIATTR_VRC_CTA_INIT_COUNT
	.align		4
        /*0058*/ 	.byte	0x02, 0x4a
	.zero		1
	.zero		1


	//----- nvinfo : EIATTR_EXIT_INSTR_OFFSETS
	.align		4
        /*005c*/ 	.byte	0x04, 0x1c
        /*005e*/ 	.short	(.L_23 - .L_22)


	//   ....[0]....
.L_22:
        /*0060*/ 	.word	0x00000b40


	//----- nvinfo : EIATTR_CRS_STACK_SIZE
	.align		4
.L_23:
        /*0064*/ 	.byte	0x04, 0x1e
        /*0066*/ 	.short	(.L_25 - .L_24)
.L_24:
        /*0068*/ 	.word	0x00000000


	//----- nvinfo : EIATTR_CBANK_PARAM_SIZE
	.align		4
.L_25:
        /*006c*/ 	.byte	0x03, 0x19
        /*006e*/ 	.short	0x0020


	//----- nvinfo : EIATTR_PARAM_CBANK
	.align		4
        /*0070*/ 	.byte	0x04, 0x0a
        /*0072*/ 	.short	(.L_27 - .L_26)
	.align		4
.L_26:
        /*0074*/ 	.word	index@(.nv.constant0._Z15l1_bandwidth_32ILi24576EEvPjS0_PfS1_)
        /*0078*/ 	.short	0x0380
        /*007a*/ 	.short	0x0020


	//----- nvinfo : EIATTR_SW_WAR
	.align		4
.L_27:
        /*007c*/ 	.byte	0x04, 0x36
        /*007e*/ 	.short	(.L_29 - .L_28)
.L_28:
        /*0080*/ 	.word	0x00000008
.L_29:


//--------------------- .nv.info._Z17l1_bandwidth_4x32ILi24576EEvPjS0_PfS1_ --------------------------
	.section	.nv.info._Z17l1_bandwidth_4x32ILi24576EEvPjS0_PfS1_,"",@"SHT_CUDA_INFO"
	.sectionflags	@""
	.align	4


	//----- nvinfo : EIATTR_CUDA_API_VERSION
	.align		4
        /*0000*/ 	.byte	0x04, 0x37
        /*0002*/ 	.short	(.L_31 - .L_30)
.L_30:
        /*0004*/ 	.word	0x00000082


	//----- nvinfo : EIATTR_KPARAM_INFO
	.align		4
.L_31:
        /*0008*/ 	.byte	0x04, 0x17
        /*000a*/ 	.short	(.L_33 - .L_32)
.L_32:
        /*000c*/ 	.word	0x00000000
        /*0010*/ 	.short	0x0003
        /*0012*/ 	.short	0x0018
        /*0014*/ 	.byte	0x00, 0xf5, 0x21, 0x00


	//----- nvinfo : EIATTR_KPARAM_INFO
	.align		4
.L_33:
        /*0018*/ 	.byte	0x04, 0x17
        /*001a*/ 	.short	(.L_35 - .L_34)
.L_34:
        /*001c*/ 	.word	0x00000000
        /*0020*/ 	.short	0x0002
        /*0022*/ 	.short	0x0010
        /*0024*/ 	.byte	0x00, 0xf5, 0x21, 0x00


	//----- nvinfo : EIATTR_KPARAM_INFO
	.align		4
.L_35:
        /*0028*/ 	.byte	0x04, 0x17
        /*002a*/ 	.short	(.L_37 - .L_36)
.L_36:
        /*002c*/ 	.word	0x00000000
        /*0030*/ 	.short	0x0001
        /*0032*/ 	.short	0x0008
        /*0034*/ 	.byte	0x00, 0xf5, 0x21, 0x00


	//----- nvinfo : EIATTR_KPARAM_INFO
	.align		4
.L_37:
        /*0038*/ 	.byte	0x04, 0x17
        /*003a*/ 	.short	(.L_39 - .L_38)
.L_38:
        /*003c*/ 	.word	0x00000000
        /*0040*/ 	.short	0x0000
        /*0042*/ 	.short	0x0000
        /*0044*/ 	.byte	0x00, 0xf5, 0x21, 0x00


	//----- nvinfo : EIATTR_SPARSE_MMA_MASK
	.align		4
.L_39:
        /*0048*/ 	.byte	0x03, 0x50
        /*004a*/ 	.short	0x0000


	//----- nvinfo : EIATTR_MAXREG_COUNT
	.align		4
        /*004c*/ 	.byte	0x03, 0x1b
        /*004e*/ 	.short	0x00ff


	//----- nvinfo : EIATTR_NUM_BARRIERS
	.align		4
        /*0050*/ 	.byte	0x02, 0x4c
        /*0052*/ 	.byte	0x01
	.zero		1


	//----- nvinfo : EIATTR_MERCURY_ISA_VERSION
	.align		4
        /*0054*/ 	.byte	0x03, 0x5f
        /*0056*/ 	.short	0x0101


	//----- nvinfo : EIATTR_VRC_CTA_INIT_COUNT
	.align		4
        /*0058*/ 	.byte	0x02, 0x4a
	.zero		1
	.zero		1


	//----- nvinfo : EIATTR_EXIT_INSTR_OFFSETS
	.align		4
        /*005c*/ 	.byte	0x04, 0x1c
        /*005e*/ 	.short	(.L_41 - .L_40)


	//   ....[0]....
.L_40:
        /*0060*/ 	.word	0x00000840


	//----- nvinfo : EIATTR_CRS_STACK_SIZE
	.align		4
.L_41:
        /*0064*/ 	.byte	0x04, 0x1e
        /*0066*/ 	.short	(.L_43 - .L_42)
.L_42:
        /*0068*/ 	.word	0x00000000


	//----- nvinfo : EIATTR_CBANK_PARAM_SIZE
	.align		4
.L_43:
        /*006c*/ 	.byte	0x03, 0x19
        /*006e*/ 	.short	0x0020


	//----- nvinfo : EIATTR_PARAM_CBANK
	.align		4
        /*0070*/ 	.byte	0x04, 0x0a
        /*0072*/ 	.short	(.L_45 - .L_44)
	.align		4
.L_44:
        /*0074*/ 	.word	index@(.nv.constant0._Z17l1_bandwidth_4x32ILi24576EEvPjS0_PfS1_)
        /*0078*/ 	.short	0x0380
        /*007a*/ 	.short	0x0020


	//----- nvinfo : EIATTR_SW_WAR
	.align		4
.L_45:
        /*007c*/ 	.byte	0x04, 0x36
        /*007e*/ 	.short	(.L_47 - .L_46)
.L_46:
        /*0080*/ 	.word	0x00000008
.L_47:


//--------------------- .nv.callgraph             --------------------------
	.section	.nv.callgraph,"",@"SHT_CUDA_CALLGRAPH"
	.align	4
	.sectionentsize	8
	.align		4
        /*0000*/ 	.word	0x00000000
	.align		4
        /*0004*/ 	.word	0xffffffff
	.align		4
        /*0008*/ 	.word	0x00000000
	.align		4
        /*000c*/ 	.word	0xfffffffe
	.align		4
        /*0010*/ 	.word	0x00000000
	.align		4
        /*0014*/ 	.word	0xfffffffd
	.align		4
        /*0018*/ 	.word	0x00000000
	.align		4
        /*001c*/ 	.word	0xfffffffc


//--------------------- .text._Z15l1_bandwidth_32ILi24576EEvPjS0_PfS1_ --------------------------
	.section	.text._Z15l1_bandwidth_32ILi24576EEvPjS0_PfS1_,"ax",@progbits
	.align	128
        .global         _Z15l1_bandwidth_32ILi24576EEvPjS0_PfS1_
        .type           _Z15l1_bandwidth_32ILi24576EEvPjS0_PfS1_,@function
        .size           _Z15l1_bandwidth_32ILi24576EEvPjS0_PfS1_,(.L_x_8 - _Z15l1_bandwidth_32ILi24576EEvPjS0_PfS1_)
        .other          _Z15l1_bandwidth_32ILi24576EEvPjS0_PfS1_,@"STO_CUDA_ENTRY STV_DEFAULT"
_Z15l1_bandwidth_32ILi24576EEvPjS0_PfS1_:
.text._Z15l1_bandwidth_32ILi24576EEvPjS0_PfS1_:
[----:B------:R-:W-:Y:S01]  /*0000*/  LDC R1, c[0x0][0x37c] ;  /* 0x0000df00ff017b82 */ /* 0x000fe20000000800 */
[----:B------:R-:W0:Y:S07]  /*0010*/  S2R R7, SR_TID.X ;  /* 0x0000000000077919 */ /* 0x000e2e0000002100 */
[----:B------:R-:W0:Y:S01]  /*0020*/  LDC.64 R2, c[0x0][0x398] ;  /* 0x0000e600ff027b82 */ /* 0x000e220000000a00 */
[----:B------:R-:W-:Y:S01]  /*0030*/  HFMA2 R8, -RZ, RZ, 0, 0 ;  /* 0x00000000ff087431 */ /* 0x000fe200000001ff */
[----:B------:R-:W-:Y:S01]  /*0040*/  BSSY.RECONVERGENT B0, `(.L_x_0) ;  /* 0x000000e000007945 */ /* 0x000fe20003800200 */
[----:B------:R-:W1:Y:S01]  /*0050*/  LDCU.64 UR6, c[0x0][0x358] ;  /* 0x00006b00ff0677ac */ /* 0x000e620008000a00 */
[C---:B0-----:R-:W-:Y:S01]  /*0060*/  IMAD.WIDE.U32 R4, R7.reuse, 0x10, R2 ;  /* 0x0000001007047825 */ /* 0x041fe200078e0002 */
[----:B------:R-:W-:-:S04]  /*0070*/  SHF.L.U32 R0, R7, 0x2, RZ ;  /* 0x0000000207007819 */ /* 0x000fc800000006ff */
[----:B------:R-:W-:Y:S02]  /*0080*/  MOV R9, R5 ;  /* 0x0000000500097202 */ /* 0x000fe40000000f00 */
[----:B-1----:R-:W-:-:S07]  /*0090*/  MOV R6, R0 ;  /* 0x0000000000067202 */ /* 0x002fce0000000f00 */
.L_x_1:
[----:B------:R-:W-:-:S06]  /*00a0*/  MOV R5, R9 ;  /* 0x0000000900057202 */ /* 0x000fcc0000000f00 */
[----:B------:R0:W2:Y:S01]  /*00b0*/  LDG.E.STRONG.SM R5, desc[UR6][R4.64] ;  /* 0x0000000604057981 */ /* 0x0000a2000c1eb900 */
[C---:B------:R-:W-:Y:S02]  /*00c0*/  ISETP.GE.U32.AND P0, PT, R6.reuse, 0x5000, PT ;  /* 0x000050000600780c */ /* 0x040fe40003f06070 */
[----:B------:R-:W-:Y:S02]  /*00d0*/  IADD3 R6, PT, PT, R6, 0x1000, RZ ;  /* 0x0000100006067810 */ /* 0x000fe40007ffe0ff */
[----:B0-----:R-:W-:-:S04]  /*00e0*/  IADD3 R4, P1, PT, R4, 0x4000, RZ ;  /* 0x0000400004047810 */ /* 0x001fc80007f3e0ff */
[----:B------:R-:W-:Y:S01]  /*00f0*/  IADD3.X R9, PT, PT, RZ, R9, RZ, P1, !PT ;  /* 0x00000009ff097210 */ /* 0x000fe20000ffe4ff */
[----:B--2---:R-:W-:-:S04]  /*0100*/  FADD R8, R5, R8 ;  /* 0x0000000805087221 */ /* 0x004fc80000000000 */
[----:B------:R-:W-:Y:S05]  /*0110*/  @!P0 BRA `(.L_x_1) ;  /* 0xfffffffc00e08947 */ /* 0x000fea000383ffff */
[----:B------:R-:W-:Y:S05]  /*0120*/  BSYNC.RECONVERGENT B0 ;  /* 0x0000000000007941 */ /* 0x000fea0003800200 */
.L_x_0:
[----:B------:R-:W-:Y:S01]  /*0130*/  BAR.SYNC.DEFER_BLOCKING 0x0 ;  /* 0x0000000000007b1d */ /* 0x000fe20000010000 */
[----:B------:R-:W-:Y:S01]  /*0140*/  HFMA2 R10, -RZ, RZ, 0, 0 ;  /* 0x00000000ff0a7431 */ /* 0x000fe200000001ff */
[----:B------:R-:W-:Y:S02]  /*0150*/  MOV R22, RZ ;  /* 0x000000ff00167202 */ /* 0x000fe40000000f00 */
[----:B------:R-:W-:Y:S01]  /*0160*/  CS2R.32 R6, SR_CLOCKLO ;  /* 0x0000000000067805 */ /* 0x000fe20000005000 */
[----:B------:R-:W-:Y:S01]  /*0170*/  HFMA2 R11, -RZ, RZ, 0, 0 ;  /* 0x00000000ff0b7431 */ /* 0x000fe200000001ff */
[----:B------:R-:W-:Y:S01]  /*0180*/  MOV R13, RZ ;  /* 0x000000ff000d7202 */ /* 0x000fe20000000f00 */
[----:B------:R-:W-:-:S06]  /*0190*/  UMOV UR4, URZ ;  /* 0x000000ff00047c82 */ /* 0x000fcc0008000000 */
.L_x_2:
[----:B------:R-:W-:-:S05]  /*01a0*/  IMAD.HI.U32 R4, R22, -0x55555555, RZ ;  /* 0xaaaaaaab16047827 */ /* 0x000fca00078e00ff */
[----:B------:R-:W-:-:S05]  /*01b0*/  SHF.R.U32.HI R5, RZ, 0xe, R4 ;  /* 0x0000000eff057819 */ /* 0x000fca0000011604 */
[----:B------:R-:W-:-:S04]  /*01c0*/  IMAD R5, R5, -0x6000, R0 ;  /* 0xffffa00005057824 */ /* 0x000fc800078e0200 */
[----:B------:R-:W-:-:S05]  /*01d0*/  IMAD.WIDE.U32 R4, R5, 0x4, R2 ;  /* 0x0000000405047825 */ /* 0x000fca00078e0002 */
[----:B------:R-:W2:Y:S04]  /*01e0*/  LDG.E.STRONG.SM R15, desc[UR6][R4.64] ;  /* 0x00000006040f7981 */ /* 0x000ea8000c1eb900 */
[----:B------:R-:W3:Y:S04]  /*01f0*/  LDG.E.STRONG.SM R12, desc[UR6][R4.64+0x80] ;  /* 0x00008006040c7981 */ /* 0x000ee8000c1eb900 */
[----:B------:R-:W4:Y:S04]  /*0200*/  LDG.E.STRONG.SM R17, desc[UR6][R4.64+0x180] ;  /* 0x0001800604117981 */ /* 0x000f28000c1eb900 */
[----:B------:R-:W5:Y:S04]  /*0210*/  LDG.E.STRONG.SM R16, desc[UR6][R4.64+0x200] ;  /* 0x0002000604107981 */ /* 0x000f68000c1eb900 */
        /* <DEDUP_REMOVED lines=11> */
[----:B------:R-:W5:Y:S01]  /*02d0*/  LDG.E.STRONG.SM R29, desc[UR6][R4.64+0x1880] ;  /* 0x00188006041d7981 */ /* 0x000f62000c1eb900 */
[----:B--2---:R-:W-:Y:S01]  /*02e0*/  FADD R15, R15, R8 ;  /* 0x000000080f0f7221 */ /* 0x004fe20000000000 */
[----:B---3--:R-:W-:Y:S01]  /*02f0*/  FADD R12, R12, R13 ;  /* 0x0000000d0c0c7221 */ /* 0x008fe20000000000 */
[----:B----4-:R-:W-:-:S02]  /*0300*/  FADD R10, R17, R10 ;  /* 0x0000000a110a7221 */ /* 0x010fc40000000000 */
[----:B------:R-:W2:Y:S01]  /*0310*/  LDG.E.STRONG.SM R17, desc[UR6][R4.64+0x700] ;  /* 0x0007000604117981 */ /* 0x000ea2000c1eb900 */
[----:B-----5:R-:W-:-:S03]  /*0320*/  FADD R13, R15, R16 ;  /* 0x000000100f0d7221 */ /* 0x020fc60000000000 */
[----:B------:R-:W3:Y:S01]  /*0330*/  LDG.E.STRONG.SM R16, desc[UR6][R4.64+0x780] ;  /* 0x0007800604107981 */ /* 0x000ee2000c1eb900 */
[----:B------:R-:W-:-:S03]  /*0340*/  FADD R23, R12, R23 ;  /* 0x000000170c177221 */ /* 0x000fc60000000000 */
[----:B------:R-:W4:Y:S01]  /*0350*/  LDG.E.STRONG.SM R12, desc[UR6][R4.64+0x900] ;  /* 0x00090006040c7981 */ /* 0x000f22000c1eb900 */
[----:B------:R-:W-:-:S03]  /*0360*/  FADD R8, R14, R11 ;  /* 0x0000000b0e087221 */ /* 0x000fc60000000000 */
[----:B------:R-:W5:Y:S04]  /*0370*/  LDG.E.STRONG.SM R14, desc[UR6][R4.64+0x880] ;  /* 0x00088006040e7981 */ /* 0x000f68000c1eb900 */
[----:B------:R-:W5:Y:S01]  /*0380*/  LDG.E.STRONG.SM R11, desc[UR6][R4.64+0x980] ;  /* 0x00098006040b7981 */ /* 0x000f62000c1eb900 */
[----:B------:R-:W-:-:S03]  /*0390*/  FADD R26, R8, R9 ;  /* 0x00000009081a7221 */ /* 0x000fc60000000000 */
[----:B------:R-:W5:Y:S04]  /*03a0*/  LDG.E.STRONG.SM R15, desc[UR6][R4.64+0x800] ;  /* 0x00080006040f7981 */ /* 0x000f68000c1eb900 */
[----:B------:R-:W5:Y:S01]  /*03b0*/  LDG.E.STRONG.SM R8, desc[UR6][R4.64+0xa00] ;  /* 0x000a000604087981 */ /* 0x000f62000c1eb900 */
[----:B------:R-:W-:Y:S01]  /*03c0*/  FADD R25, R10, R25 ;  /* 0x000000190a197221 */ /* 0x000fe20000000000 */
[----:B------:R-:W-:Y:S02]  /*03d0*/  FADD R26, R26, R21 ;  /* 0x000000151a1a7221 */ /* 0x000fe40000000000 */
[----:B------:R-:W5:Y:S01]  /*03e0*/  LDG.E.STRONG.SM R21, desc[UR6][R4.64+0xc00] ;  /* 0x000c000604157981 */ /* 0x000f62000c1eb900 */
[----:B------:R-:W-:Y:S01]  /*03f0*/  FADD R25, R25, R20 ;  /* 0x0000001419197221 */ /* 0x000fe20000000000 */
[----:B------:R-:W-:-:S02]  /*0400*/  FADD R23, R23, R24 ;  /* 0x0000001817177221 */ /* 0x000fc40000000000 */
[----:B------:R-:W5:Y:S02]  /*0410*/  LDG.E.STRONG.SM R20, desc[UR6][R4.64+0xc80] ;  /* 0x000c800604147981 */ /* 0x000f64000c1eb900 */
[----:B------:R-:W-:Y:S02]  /*0420*/  FADD R23, R23, R18 ;  /* 0x0000001217177221 */ /* 0x000fe40000000000 */
[----:B------:R-:W5:Y:S01]  /*0430*/  LDG.E.STRONG.SM R24, desc[UR6][R4.64+0xb80] ;  /* 0x000b800604187981 */ /* 0x000f62000c1eb900 */
[----:B------:R-:W-:-:S03]  /*0440*/  FADD R28, R13, R28 ;  /* 0x0000001c0d1c7221 */ /* 0x000fc60000000000 */
[----:B------:R-:W5:Y:S01]  /*0450*/  LDG.E.STRONG.SM R18, desc[UR6][R4.64+0xd80] ;  /* 0x000d800604127981 */ /* 0x000f62000c1eb900 */
[----:B------:R-:W-:-:S03]  /*0460*/  FADD R28, R28, R19 ;  /* 0x000000131c1c7221 */ /* 0x000fc60000000000 */
[----:B------:R-:W5:Y:S04]  /*0470*/  LDG.E.STRONG.SM R19, desc[UR6][R4.64+0xd00] ;  /* 0x000d000604137981 */ /* 0x000f68000c1eb900 */
[----:B------:R-:W5:Y:S04]  /*0480*/  LDG.E.STRONG.SM R10, desc[UR6][R4.64+0x1000] ;  /* 0x00100006040a7981 */ /* 0x000f68000c1eb900 */
[----:B------:R-:W5:Y:S04]  /*0490*/  LDG.E.STRONG.SM R9, desc[UR6][R4.64+0x1080] ;  /* 0x0010800604097981 */ /* 0x000f68000c1eb900 */
[----:B------:R-:W5:Y:S01]  /*04a0*/  LDG.E.STRONG.SM R13, desc[UR6][R4.64+0xf00] ;  /* 0x000f0006040d7981 */ /* 0x000f62000c1eb900 */
[----:B--2---:R-:W-:Y:S01]  /*04b0*/  FADD R17, R26, R17 ;  /* 0x000000111a117221 */ /* 0x004fe20000000000 */
[----:B---3--:R-:W-:-:S02]  /*04c0*/  FADD R16, R25, R16 ;  /* 0x0000001019107221 */ /* 0x008fc40000000000 */
[----:B------:R-:W2:Y:S01]  /*04d0*/  LDG.E.STRONG.SM R25, desc[UR6][R4.64+0xa80] ;  /* 0x000a800604197981 */ /* 0x000ea2000c1eb900 */
[----:B----4-:R-:W-:-:S03]  /*04e0*/  FADD R12, R17, R12 ;  /* 0x0000000c110c7221 */ /* 0x010fc60000000000 */
[----:B------:R-:W3:Y:S01]  /*04f0*/  LDG.E.STRONG.SM R17, desc[UR6][R4.64+0xe00] ;  /* 0x000e000604117981 */ /* 0x000ee2000c1eb900 */
[----:B-----5:R-:W-:Y:S01]  /*0500*/  FADD R14, R23, R14 ;  /* 0x0000000e170e7221 */ /* 0x020fe20000000000 */
[----:B------:R-:W-:Y:S02]  /*0510*/  FADD R23, R16, R11 ;  /* 0x0000000b10177221 */ /* 0x000fe40000000000 */
[----:B------:R-:W4:Y:S04]  /*0520*/  LDG.E.STRONG.SM R16, desc[UR6][R4.64+0xe80] ;  /* 0x000e800604107981 */ /* 0x000f28000c1eb900 */
[----:B------:R-:W5:Y:S01]  /*0530*/  LDG.E.STRONG.SM R11, desc[UR6][R4.64+0xf80] ;  /* 0x000f8006040b7981 */ /* 0x000f62000c1eb900 */
[----:B------:R-:W-:-:S04]  /*0540*/  FADD R15, R28, R15 ;  /* 0x0000000f1c0f7221 */ /* 0x000fc80000000000 */
[----:B------:R-:W-:Y:S02]  /*0550*/  FADD R26, R15, R8 ;  /* 0x000000080f1a7221 */ /* 0x000fe40000000000 */
[----:B------:R-:W5:Y:S02]  /*0560*/  LDG.E.STRONG.SM R8, desc[UR6][R4.64+0x1100] ;  /* 0x0011000604087981 */ /* 0x000f64000c1eb900 */
[----:B------:R-:W-:Y:S01]  /*0570*/  FADD R26, R26, R21 ;  /* 0x000000151a1a7221 */ /* 0x000fe20000000000 */
[----:B------:R-:W-:Y:S01]  /*0580*/  FADD R12, R12, R27 ;  /* 0x0000001b0c0c7221 */ /* 0x000fe20000000000 */
[----:B------:R-:W5:Y:S01]  /*0590*/  LDG.E.STRONG.SM R21, desc[UR6][R4.64+0x1300] ;  /* 0x0013000604157981 */ /* 0x000f62000c1eb900 */
[----:B------:R-:W-:-:S03]  /*05a0*/  FADD R23, R23, R24 ;  /* 0x0000001817177221 */ /* 0x000fc60000000000 */
[----:B------:R-:W5:Y:S01]  /*05b0*/  LDG.E.STRONG.SM R15, desc[UR6][R4.64+0x1600] ;  /* 0x00160006040f7981 */ /* 0x000f62000c1eb900 */
[----:B------:R-:W-:-:S03]  /*05c0*/  FADD R18, R23, R18 ;  /* 0x0000001217127221 */ /* 0x000fc60000000000 */
[----:B------:R-:W5:Y:S01]  /*05d0*/  LDG.E.STRONG.SM R24, desc[UR6][R4.64+0x1280] ;  /* 0x0012800604187981 */ /* 0x000f62000c1eb900 */
[----:B------:R-:W-:-:S03]  /*05e0*/  FADD R12, R12, R19 ;  /* 0x000000130c0c7221 */ /* 0x000fc60000000000 */
[----:B------:R-:W5:Y:S01]  /*05f0*/  LDG.E.STRONG.SM R19, desc[UR6][R4.64+0x1400] ;  /* 0x0014000604137981 */ /* 0x000f62000c1eb900 */
[----:B------:R-:W-:-:S03]  /*0600*/  FADD R13, R12, R13 ;  /* 0x0000000d0c0d7221 */ /* 0x000fc60000000000 */
[----:B------:R-:W5:Y:S01]  /*0610*/  LDG.E.STRONG.SM R12, desc[UR6][R4.64+0x1700] ;  /* 0x00170006040c7981 */ /* 0x000f62000c1eb900 */
[----:B--2---:R-:W-:-:S03]  /*0620*/  FADD R25, R14, R25 ;  /* 0x000000190e197221 */ /* 0x004fc60000000000 */
[----:B------:R-:W2:Y:S01]  /*0630*/  LDG.E.STRONG.SM R14, desc[UR6][R4.64+0x1680] ;  /* 0x00168006040e7981 */ /* 0x000ea2000c1eb900 */
[----:B------:R-:W-:Y:S01]  /*0640*/  FADD R25, R25, R20 ;  /* 0x0000001419197221 */ /* 0x000fe20000000000 */
[----:B---3--:R-:W-:Y:S02]  /*0650*/  FADD R17, R26, R17 ;  /* 0x000000111a117221 */ /* 0x008fe40000000000 */
[----:B------:R-:W3:Y:S04]  /*0660*/  LDG.E.STRONG.SM R20, desc[UR6][R4.64+0x1380] ;  /* 0x0013800604147981 */ /* 0x000ee8000c1eb900 */
[----:B------:R-:W2:Y:S01]  /*0670*/  LDG.E.STRONG.SM R26, desc[UR6][R4.64+0x1180] ;  /* 0x00118006041a7981 */ /* 0x000ea2000c1eb900 */
[----:B----4-:R-:W-:Y:S01]  /*0680*/  FADD R16, R25, R16 ;  /* 0x0000001019107221 */ /* 0x010fe20000000000 */
[----:B------:R-:W-:-:S02]  /*0690*/  FADD R10, R17, R10 ;  /* 0x0000000a110a7221 */ /* 0x000fc40000000000 */
[----:B------:R-:W4:Y:S01]  /*06a0*/  LDG.E.STRONG.SM R25, desc[UR6][R4.64+0x1200] ;  /* 0x0012000604197981 */ /* 0x000f22000c1eb900 */
[----:B------:R-:W-:-:S03]  /*06b0*/  FADD R23, R16, R9 ;  /* 0x0000000910177221 */ /* 0x000fc60000000000 */
[----:B------:R-:W4:Y:S01]  /*06c0*/  LDG.E.STRONG.SM R17, desc[UR6][R4.64+0x1500] ;  /* 0x0015000604117981 */ /* 0x000f22000c1eb900 */
[----:B-----5:R-:W-:-:S03]  /*06d0*/  FADD R11, R18, R11 ;  /* 0x0000000b120b7221 */ /* 0x020fc60000000000 */
[----:B------:R-:W5:Y:S04]  /*06e0*/  LDG.E.STRONG.SM R16, desc[UR6][R4.64+0x1580] ;  /* 0x0015800604107981 */ /* 0x000f68000c1eb900 */
[----:B------:R-:W5:Y:S04]  /*06f0*/  LDG.E.STRONG.SM R18, desc[UR6][R4.64+0x1480] ;  /* 0x0014800604127981 */ /* 0x000f68000c1eb900 */
[----:B------:R-:W5:Y:S01]  /*0700*/  LDG.E.STRONG.SM R9, desc[UR6][R4.64+0x1780] ;  /* 0x0017800604097981 */ /* 0x000f62000c1eb900 */
[----:B------:R-:W-:-:S03]  /*0710*/  FADD R28, R13, R8 ;  /* 0x000000080d1c7221 */ /* 0x000fc60000000000 */
[----:B------:R-:W5:Y:S01]  /*0720*/  LDG.E.STRONG.SM R8, desc[UR6][R4.64+0x1800] ;  /* 0x0018000604087981 */ /* 0x000f62000c1eb900 */
[----:B------:R-:W-:Y:S01]  /*0730*/  FADD R28, R28, R21 ;  /* 0x000000151c1c7221 */ /* 0x000fe20000000000 */
[----:B------:R-:W-:Y:S02]  /*0740*/  FADD R23, R23, R24 ;  /* 0x0000001817177221 */ /* 0x000fe40000000000 */
[----:B------:R-:W5:Y:S04]  /*0750*/  LDG.E.STRONG.SM R21, desc[UR6][R4.64+0x1900] ;  /* 0x0019000604157981 */ /* 0x000f68000c1eb900 */
[----:B------:R-:W5:Y:S04]  /*0760*/  LDG.E.STRONG.SM R13, desc[UR6][R4.64+0x1c00] ;  /* 0x001c0006040d7981 */ /* 0x000f68000c1eb900 */
[----:B------:R-:W5:Y:S01]  /*0770*/  LDG.E.STRONG.SM R24, desc[UR6][R4.64+0x1f80] ;  /* 0x001f800604187981 */ /* 0x000f62000c1eb900 */
[----:B--2---:R-:W-:-:S04]  /*0780*/  FADD R11, R11, R26 ;  /* 0x0000001a0b0b7221 */ /* 0x004fc80000000000 */
[----:B---3--:R-:W-:Y:S01]  /*0790*/  FADD R11, R11, R20 ;  /* 0x000000140b0b7221 */ /* 0x008fe20000000000 */
[----:B----4-:R-:W-:Y:S02]  /*07a0*/  FADD R10, R10, R25 ;  /* 0x000000190a0a7221 */ /* 0x010fe40000000000 */
[----:B------:R-:W2:Y:S01]  /*07b0*/  LDG.E.STRONG.SM R25, desc[UR6][R4.64+0x1d80] ;  /* 0x001d800604197981 */ /* 0x000ea2000c1eb900 */
[----:B------:R-:W-:Y:S01]  /*07c0*/  FADD R17, R28, R17 ;  /* 0x000000111c117221 */ /* 0x000fe20000000000 */
[----:B------:R-:W-:Y:S02]  /*07d0*/  FADD R10, R10, R19 ;  /* 0x000000130a0a7221 */ /* 0x000fe40000000000 */
[----:B------:R-:W3:Y:S01]  /*07e0*/  LDG.E.STRONG.SM R19, desc[UR6][R4.64+0x1980] ;  /* 0x0019800604137981 */ /* 0x000ee2000c1eb900 */
[----:B-----5:R-:W-:Y:S01]  /*07f0*/  FADD R16, R11, R16 ;  /* 0x000000100b107221 */ /* 0x020fe20000000000 */
[----:B------:R-:W-:Y:S01]  /*0800*/  FADD R12, R17, R12 ;  /* 0x0000000c110c7221 */ /* 0x000fe20000000000 */
[----:B------:R-:W-:Y:S01]  /*0810*/  FADD R27, R10, R15 ;  /* 0x0000000f0a1b7221 */ /* 0x000fe20000000000 */
[----:B------:R-:W4:Y:S01]  /*0820*/  LDG.E.STRONG.SM R17, desc[UR6][R4.64+0x1a80] ;  /* 0x001a800604117981 */ /* 0x000f22000c1eb900 */
[----:B------:R-:W-:-:S03]  /*0830*/  FADD R23, R23, R18 ;  /* 0x0000001217177221 */ /* 0x000fc60000000000 */
[----:B------:R-:W5:Y:S01]  /*0840*/  LDG.E.STRONG.SM R18, desc[UR6][R4.64+0x1a00] ;  /* 0x001a000604127981 */ /* 0x000f62000c1eb900 */
[----:B------:R-:W-:-:S03]  /*0850*/  FADD R20, R16, R9 ;  /* 0x0000000910147221 */ /* 0x000fc60000000000 */
[----:B------:R-:W2:Y:S04]  /*0860*/  LDG.E.STRONG.SM R16, desc[UR6][R4.64+0x1b00] ;  /* 0x001b000604107981 */ /* 0x000ea8000c1eb900 */
[----:B------:R-:W2:Y:S01]  /*0870*/  LDG.E.STRONG.SM R15, desc[UR6][R4.64+0x1b80] ;  /* 0x001b8006040f7981 */ /* 0x000ea2000c1eb900 */
[----:B------:R-:W-:-:S03]  /*0880*/  FADD R27, R27, R8 ;  /* 0x000000081b1b7221 */ /* 0x000fc60000000000 */
[----:B------:R-:W2:Y:S01]  /*0890*/  LDG.E.STRONG.SM R10, desc[UR6][R4.64+0x1c80] ;  /* 0x001c8006040a7981 */ /* 0x000ea2000c1eb900 */
[----:B------:R-:W-:-:S03]  /*08a0*/  FADD R14, R23, R14 ;  /* 0x0000000e170e7221 */ /* 0x000fc60000000000 */
[----:B------:R-:W2:Y:S04]  /*08b0*/  LDG.E.STRONG.SM R9, desc[UR6][R4.64+0x1d00] ;  /* 0x001d000604097981 */ /* 0x000ea8000c1eb900 */
[----:B------:R-:W2:Y:S04]  /*08c0*/  LDG.E.STRONG.SM R8, desc[UR6][R4.64+0x1e00] ;  /* 0x001e000604087981 */ /* 0x000ea8000c1eb900 */
[----:B------:R-:W2:Y:S04]  /*08d0*/  LDG.E.STRONG.SM R23, desc[UR6][R4.64+0x1e80] ;  /* 0x001e800604177981 */ /* 0x000ea8000c1eb900 */
[----:B------:R-:W2:Y:S01]  /*08e0*/  LDG.E.STRONG.SM R11, desc[UR6][R4.64+0x1f00] ;  /* 0x001f0006040b7981 */ /* 0x000ea2000c1eb900 */
[----:B------:R-:W-:Y:S01]  /*08f0*/  UIADD3 UR4, UPT, UPT, UR4, 0x10, URZ ;  /* 0x0000001004047890 */ /* 0x000fe2000fffe0ff */
[----:B------:R-:W-:Y:S01]  /*0900*/  FADD R14, R14, R29 ;  /* 0x0000001d0e0e7221 */ /* 0x000fe20000000000 */
[----:B------:R-:W-:-:S02]  /*0910*/  FADD R21, R12, R21 ;  /* 0x000000150c157221 */ /* 0x000fc40000000000 */
[----:B------:R-:W-:Y:S01]  /*0920*/  UISETP.NE.AND UP0, UPT, UR4, 0x1000, UPT ;  /* 0x000010000400788c */ /* 0x000fe2000bf05270 */
[----:B------:R-:W-:Y:S02]  /*0930*/  IADD3 R22, PT, PT, R22, 0x800, RZ ;  /* 0x0000080016167810 */ /* 0x000fe40007ffe0ff */
[----:B------:R-:W-:Y:S01]  /*0940*/  IADD3 R0, PT, PT, R0, 0x800, RZ ;  /* 0x0000080000007810 */ /* 0x000fe20007ffe0ff */
[----:B---3--:R-:W-:Y:S01]  /*0950*/  FADD R20, R20, R19 ;  /* 0x0000001314147221 */ /* 0x008fe20000000000 */
[----:B----4-:R-:W-:Y:S01]  /*0960*/  FADD R17, R14, R17 ;  /* 0x000000110e117221 */ /* 0x010fe20000000000 */
[----:B-----5:R-:W-:Y:S01]  /*0970*/  FADD R18, R27, R18 ;  /* 0x000000121b127221 */ /* 0x020fe20000000000 */
[----:B--2---:R-:W-:-:S03]  /*0980*/  FADD R16, R21, R16 ;  /* 0x0000001015107221 */ /* 0x004fc60000000000 */
[----:B------:R-:W-:Y:S01]  /*0990*/  FADD R13, R18, R13 ;  /* 0x0000000d120d7221 */ /* 0x000fe20000000000 */
[----:B------:R-:W-:Y:S01]  /*09a0*/  FADD R20, R20, R15 ;  /* 0x0000000f14147221 */ /* 0x000fe20000000000 */
[----:B------:R-:W-:-:S03]  /*09b0*/  FADD R10, R17, R10 ;  /* 0x0000000a110a7221 */ /* 0x000fc60000000000 */
[----:B------:R-:W-:Y:S01]  /*09c0*/  FADD R25, R20, R25 ;  /* 0x0000001914197221 */ /* 0x000fe20000000000 */
[----:B------:R-:W-:Y:S01]  /*09d0*/  FADD R16, R16, R9 ;  /* 0x0000000910107221 */ /* 0x000fe20000000000 */
[----:B------:R-:W-:Y:S01]  /*09e0*/  FADD R8, R13, R8 ;  /* 0x000000080d087221 */ /* 0x000fe20000000000 */
[----:B------:R-:W-:Y:S01]  /*09f0*/  FADD R13, R10, R23 ;  /* 0x000000170a0d7221 */ /* 0x000fe20000000000 */
[----:B------:R-:W-:Y:S01]  /*0a00*/  FADD R10, R25, R24 ;  /* 0x00000018190a7221 */ /* 0x000fe20000000000 */
[----:B------:R-:W-:Y:S01]  /*0a10*/  FADD R11, R16, R11 ;  /* 0x0000000b100b7221 */ /* 0x000fe20000000000 */
[----:B------:R-:W-:Y:S06]  /*0a20*/  BRA.U UP0, `(.L_x_2) ;  /* 0xfffffff500dc7547 */ /* 0x000fec000b83ffff */
[----:B------:R-:W-:Y:S01]  /*0a30*/  BAR.SYNC.DEFER_BLOCKING 0x0 ;  /* 0x0000000000007b1d */ /* 0x000fe20000010000 */
[----:B------:R-:W-:-:S05]  /*0a40*/  CS2R.32 R9, SR_CLOCKLO ;  /* 0x0000000000097805 */ /* 0x000fca0000005000 */
[----:B------:R-:W0:Y:S02]  /*0a50*/  S2R R0, SR_CTAID.X ;  /* 0x0000000000007919 */ /* 0x000e240000002500 */
[----:B------:R-:W1:Y:S01]  /*0a60*/  LDC.64 R14, c[0x0][0x380] ;  /* 0x0000e000ff0e7b82 */ /* 0x000e620000000a00 */
[----:B------:R-:W0:Y:S01]  /*0a70*/  LDCU UR4, c[0x0][0x360] ;  /* 0x00006c00ff0477ac */ /* 0x000e220008000800 */
[----:B------:R-:W-:-:S04]  /*0a80*/  FADD R8, R8, R13 ;  /* 0x0000000d08087221 */ /* 0x000fc80000000000 */
[----:B------:R-:W-:Y:S02]  /*0a90*/  FADD R11, R11, R8 ;  /* 0x000000080b0b7221 */ /* 0x000fe40000000000 */
[----:B------:R-:W2:Y:S02]  /*0aa0*/  LDC.64 R4, c[0x0][0x388] ;  /* 0x0000e200ff047b82 */ /* 0x000ea40000000a00 */
[----:B------:R-:W-:-:S06]  /*0ab0*/  FADD R11, R10, R11 ;  /* 0x0000000b0a0b7221 */ /* 0x000fcc0000000000 */
[----:B------:R-:W3:Y:S01]  /*0ac0*/  LDC.64 R2, c[0x0][0x390] ;  /* 0x0000e400ff027b82 */ /* 0x000ee20000000a00 */
[----:B0-----:R-:W-:-:S04]  /*0ad0*/  IMAD R7, R0, UR4, R7 ;  /* 0x0000000400077c24 */ /* 0x001fc8000f8e0207 */
[----:B-1----:R-:W-:-:S04]  /*0ae0*/  IMAD.WIDE.U32 R14, R7, 0x4, R14 ;  /* 0x00000004070e7825 */ /* 0x002fc800078e000e */
[C---:B--2---:R-:W-:Y:S01]  /*0af0*/  IMAD.WIDE.U32 R4, R7.reuse, 0x4, R4 ;  /* 0x0000000407047825 */ /* 0x044fe200078e0004 */
[----:B------:R-:W-:Y:S03]  /*0b00*/  STG.E desc[UR6][R14.64], R6 ;  /* 0x000000060e007986 */ /* 0x000fe6000c101906 */
[----:B---3--:R-:W-:Y:S01]  /*0b10*/  IMAD.WIDE.U32 R2, R7, 0x4, R2 ;  /* 0x0000000407027825 */ /* 0x008fe200078e0002 */
[----:B------:R-:W-:Y:S04]  /*0b20*/  STG.E desc[UR6][R4.64], R9 ;  /* 0x0000000904007986 */ /* 0x000fe8000c101906 */
[----:B------:R-:W-:Y:S01]  /*0b30*/  STG.E desc[UR6][R2.64], R11 ;  /* 0x0000000b02007986 */ /* 0x000fe2000c101906 */
[----:B------:R-:W-:Y:S05]  /*0b40*/  EXIT ;  /* 0x000000000000794d */ /* 0x000fea0003800000 */
.L_x_3:
[----:B------:R-:W-:-:S00]  /*0b50*/  BRA `(.L_x_3) ;  /* 0xfffffffc00fc7947 */ /* 0x000fc0000383ffff */
[----:B------:R-:W-:-:S00]  /*0b60*/  NOP ;  /* 0x0000000000007918 */ /* 0x000fc00000000000 */
        /* <DEDUP_REMOVED lines=9> */
.L_x_8:


//--------------------- .text._Z17l1_bandwidth_4x32ILi24576EEvPjS0_PfS1_ --------------------------
	.section	.text._Z17l1_bandwidth_4x32ILi24576EEvPjS0_PfS1_,"ax",@progbits
	.align	128
        .global         _Z17l1_bandwidth_4x32ILi24576EEvPjS0_PfS1_
        .type           _Z17l1_bandwidth_4x32ILi24576EEvPjS0_PfS1_,@function
        .size           _Z17l1_bandwidth_4x32ILi24576EEvPjS0_PfS1_,(.L_x_9 - _Z17l1_bandwidth_4x32ILi24576EEvPjS0_PfS1_)
        .other          _Z17l1_bandwidth_4x32ILi24576EEvPjS0_PfS1_,@"STO_CUDA_ENTRY STV_DEFAULT"
_Z17l1_bandwidth_4x32ILi24576EEvPjS0_PfS1_:
.text._Z17l1_bandwidth_4x32ILi24576EEvPjS0_PfS1_:
[----:B------:R-:W-:Y:S01]  /*0000*/  LDC R1, c[0x0][0x37c] ;  /* 0x0000df00ff017b82 */ /* 0x000fe20000000800 */
[----:B------:R-:W0:Y:S07]  /*0010*/  S2R R0, SR_TID.X ;  /* 0x0000000000007919 */ /* 0x000e2e0000002100 */
[----:B------:R-:W1:Y:S01]  /*0020*/  LDC.64 R22, c[0x0][0x398] ;  /* 0x0000e600ff167b82 */ /* 0x000e620000000a00 */
[----:B------:R-:W-:Y:S01]  /*0030*/  HFMA2 R28, -RZ, RZ, 0, 0 ;  /* 0x00000000ff1c7431 */ /* 0x000fe200000001ff */
[----:B------:R-:W-:Y:S01]  /*0040*/  BSSY.RECONVERGENT B0, `(.L_x_4) ;  /* 0x0000011000007945 */ /* 0x000fe20003800200 */
[----:B------:R-:W-:-:S02]  /*0050*/  CS2R R26, SRZ ;  /* 0x00000000001a7805 */ /* 0x000fc4000001ff00 */
[----:B------:R-:W-:Y:S01]  /*0060*/  MOV R21, RZ ;  /* 0x000000ff00157202 */ /* 0x000fe20000000f00 */
[----:B------:R-:W2:Y:S01]  /*0070*/  LDCU.64 UR6, c[0x0][0x358] ;  /* 0x00006b00ff0677ac */ /* 0x000ea20008000a00 */
[C---:B0-----:R-:W-:Y:S01]  /*0080*/  SHF.L.U32 R20, R0.reuse, 0x2, RZ ;  /* 0x0000000200147819 */ /* 0x041fe200000006ff */
[----:B-1----:R-:W-:-:S03]  /*0090*/  IMAD.WIDE.U32 R2, R0, 0x10, R22 ;  /* 0x0000001000027825 */ /* 0x002fc600078e0016 */
[----:B--2---:R-:W-:-:S07]  /*00a0*/  MOV R8, R20 ;  /* 0x0000001400087202 */ /* 0x004fce0000000f00 */
.L_x_5:
[----:B------:R0:W2:Y:S01]  /*00b0*/  LDG.E.128.STRONG.SM R4, desc[UR6][R2.64] ;  /* 0x0000000602047981 */ /* 0x0000a2000c1ebd00 */
[C---:B------:R-:W-:Y:S02]  /*00c0*/  ISETP.GE.U32.AND P0, PT, R8.reuse, 0x5000, PT ;  /* 0x000050000800780c */ /* 0x040fe40003f06070 */
[----:B------:R-:W-:Y:S02]  /*00d0*/  IADD3 R8, PT, PT, R8, 0x1000, RZ ;  /* 0x0000100008087810 */ /* 0x000fe40007ffe0ff */
[----:B0-----:R-:W-:-:S04]  /*00e0*/  IADD3 R2, P1, PT, R2, 0x4000, RZ ;  /* 0x0000400002027810 */ /* 0x001fc80007f3e0ff */
[----:B------:R-:W-:Y:S01]  /*00f0*/  IADD3.X R3, PT, PT, RZ, R3, RZ, P1, !PT ;  /* 0x00000003ff037210 */ /* 0x000fe20000ffe4ff */
[----:B--2---:R-:W-:Y:S01]  /*0100*/  FADD R21, R4, R21 ;  /* 0x0000001504157221 */ /* 0x004fe20000000000 */
[----:B------:R-:W-:Y:S01]  /*0110*/  FADD R26, R5, R26 ;  /* 0x0000001a051a7221 */ /* 0x000fe20000000000 */
[----:B------:R-:W-:Y:S01]  /*0120*/  FADD R27, R6, R27 ;  /* 0x0000001b061b7221 */ /* 0x000fe20000000000 */
[----:B------:R-:W-:Y:S01]  /*0130*/  FADD R28, R7, R28 ;  /* 0x0000001c071c7221 */ /* 0x000fe20000000000 */
[----:B------:R-:W-:Y:S06]  /*0140*/  @!P0 BRA `(.L_x_5) ;  /* 0xfffffffc00d88947 */ /* 0x000fec000383ffff */
[----:B------:R-:W-:Y:S05]  /*0150*/  BSYNC.RECONVERGENT B0 ;  /* 0x0000000000007941 */ /* 0x000fea0003800200 */
.L_x_4:
[----:B------:R-:W-:Y:S01]  /*0160*/  BAR.SYNC.DEFER_BLOCKING 0x0 ;  /* 0x0000000000007b1d */ /* 0x000fe20000010000 */
[----:B------:R-:W-:Y:S01]  /*0170*/  HFMA2 R3, -RZ, RZ, 0, 0 ;  /* 0x00000000ff037431 */ /* 0x000fe200000001ff */
[----:B------:R-:W-:-:S04]  /*0180*/  CS2R.32 R2, SR_CLOCKLO ;  /* 0x0000000000027805 */ /* 0x000fc80000005000 */
[----:B------:R-:W-:-:S05]  /*0190*/  UMOV UR4, URZ ;  /* 0x000000ff00047c82 */ /* 0x000fca0008000000 */
.L_x_6:
[----:B------:R-:W-:-:S05]  /*01a0*/  IMAD.HI.U32 R4, R3, -0x55555555, RZ ;  /* 0xaaaaaaab03047827 */ /* 0x000fca00078e00ff */
[----:B------:R-:W-:-:S05]  /*01b0*/  SHF.R.U32.HI R5, RZ, 0xe, R4 ;  /* 0x0000000eff057819 */ /* 0x000fca0000011604 */
[----:B------:R-:W-:-:S04]  /*01c0*/  IMAD R5, R5, -0x6000, R20 ;  /* 0xffffa00005057824 */ /* 0x000fc800078e0214 */
[----:B------:R-:W-:-:S05]  /*01d0*/  IMAD.WIDE.U32 R24, R5, 0x4, R22 ;  /* 0x0000000405187825 */ /* 0x000fca00078e0016 */
[----:B------:R-:W2:Y:S04]  /*01e0*/  LDG.E.128.STRONG.SM R4, desc[UR6][R24.64] ;  /* 0x0000000618047981 */ /* 0x000ea8000c1ebd00 */
[----:B------:R-:W3:Y:S04]  /*01f0*/  LDG.E.128.STRONG.SM R16, desc[UR6][R24.64+0x200] ;  /* 0x0002000618107981 */ /* 0x000ee8000c1ebd00 */
[----:B------:R-:W4:Y:S04]  /*0200*/  LDG.E.128.STRONG.SM R12, desc[UR6][R24.64+0x400] ;  /* 0x00040006180c7981 */ /* 0x000f28000c1ebd00 */
[----:B------:R-:W5:Y:S01]  /*0210*/  LDG.E.128.STRONG.SM R8, desc[UR6][R24.64+0x600] ;  /* 0x0006000618087981 */ /* 0x000f62000c1ebd00 */
[----:B--2---:R-:W-:Y:S01]  /*0220*/  FADD R21, R4, R21 ;  /* 0x0000001504157221 */ /* 0x004fe20000000000 */
[----:B------:R-:W-:Y:S01]  /*0230*/  FADD R26, R5, R26 ;  /* 0x0000001a051a7221 */ /* 0x000fe20000000000 */
[----:B------:R-:W-:Y:S01]  /*0240*/  FADD R27, R6, R27 ;  /* 0x0000001b061b7221 */ /* 0x000fe20000000000 */
[----:B------:R-:W-:Y:S01]  /*0250*/  FADD R28, R7, R28 ;  /* 0x0000001c071c7221 */ /* 0x000fe20000000000 */
[----:B---3--:R-:W-:Y:S01]  /*0260*/  FADD R21, R21, R16 ;  /* 0x0000001015157221 */ /* 0x008fe20000000000 */
[----:B------:R-:W2:Y:S01]  /*0270*/  LDG.E.128.STRONG.SM R4, desc[UR6][R24.64+0x800] ;  /* 0x0008000618047981 */ /* 0x000ea2000c1ebd00 */
[----:B------:R-:W-:Y:S01]  /*0280*/  FADD R26, R26, R17 ;  /* 0x000000111a1a7221 */ /* 0x000fe20000000000 */
[----:B------:R-:W-:Y:S01]  /*0290*/  FADD R27, R27, R18 ;  /* 0x000000121b1b7221 */ /* 0x000fe20000000000 */
[----:B------:R-:W-:Y:S01]  /*02a0*/  FADD R28, R28, R19 ;  /* 0x000000131c1c7221 */ /* 0x000fe20000000000 */
[----:B----4-:R-:W-:Y:S01]  /*02b0*/  FADD R21, R21, R12 ;  /* 0x0000000c15157221 */ /* 0x010fe20000000000 */
[----:B------:R-:W3:Y:S01]  /*02c0*/  LDG.E.128.STRONG.SM R16, desc[UR6][R24.64+0xa00] ;  /* 0x000a000618107981 */ /* 0x000ee2000c1ebd00 */
[----:B------:R-:W-:Y:S01]  /*02d0*/  FADD R26, R26, R13 ;  /* 0x0000000d1a1a7221 */ /* 0x000fe20000000000 */
[----:B------:R-:W-:Y:S01]  /*02e0*/  FADD R27, R27, R14 ;  /* 0x0000000e1b1b7221 */ /* 0x000fe20000000000 */
[----:B------:R-:W-:-:S02]  /*02f0*/  FADD R28, R28, R15 ;  /* 0x0000000f1c1c7221 */ /* 0x000fc40000000000 */
[----:B------:R-:W4:Y:S01]  /*0300*/  LDG.E.128.STRONG.SM R12, desc[UR6][R24.64+0xc00] ;  /* 0x000c0006180c7981 */ /* 0x000f22000c1ebd00 */
[----:B-----5:R-:W-:Y:S01]  /*0310*/  FADD R21, R21, R8 ;  /* 0x0000000815157221 */ /* 0x020fe20000000000 */
[----:B------:R-:W-:Y:S01]  /*0320*/  FADD R26, R26, R9 ;  /* 0x000000091a1a7221 */ /* 0x000fe20000000000 */
[----:B------:R-:W-:Y:S01]  /*0330*/  FADD R27, R27, R10 ;  /* 0x0000000a1b1b7221 */ /* 0x000fe20000000000 */
[----:B------:R-:W-:Y:S02]  /*0340*/  FADD R28, R28, R11 ;  /* 0x0000000b1c1c7221 */ /* 0x000fe40000000000 */
[----:B------:R-:W5:Y:S01]  /*0350*/  LDG.E.128.STRONG.SM R8, desc[UR6][R24.64+0xe00] ;  /* 0x000e000618087981 */ /* 0x000f62000c1ebd00 */
[----:B--2---:R-:W-:Y:S01]  /*0360*/  FADD R21, R21, R4 ;  /* 0x0000000415157221 */ /* 0x004fe20000000000 */
[----:B------:R-:W-:Y:S01]  /*0370*/  FADD R26, R26, R5 ;  /* 0x000000051a1a7221 */ /* 0x000fe20000000000 */
[----:B------:R-:W-:Y:S01]  /*0380*/  FADD R27, R27, R6 ;  /* 0x000000061b1b7221 */ /* 0x000fe20000000000 */
[----:B------:R-:W-:-:S02]  /*0390*/  FADD R28, R28, R7 ;  /* 0x000000071c1c7221 */ /* 0x000fc40000000000 */
[----:B------:R-:W2:Y:S01]  /*03a0*/  LDG.E.128.STRONG.SM R4, desc[UR6][R24.64+0x1000] ;  /* 0x0010000618047981 */ /* 0x000ea2000c1ebd00 */
[----:B---3--:R-:W-:Y:S01]  /*03b0*/  FADD R21, R21, R16 ;  /* 0x0000001015157221 */ /* 0x008fe20000000000 */
[----:B------:R-:W-:Y:S01]  /*03c0*/  FADD R26, R26, R17 ;  /* 0x000000111a1a7221 */ /* 0x000fe20000000000 */
[----:B------:R-:W-:Y:S01]  /*03d0*/  FADD R27, R27, R18 ;  /* 0x000000121b1b7221 */ /* 0x000fe20000000000 */
[----:B------:R-:W-:Y:S02]  /*03e0*/  FADD R28, R28, R19 ;  /* 0x000000131c1c7221 */ /* 0x000fe40000000000 */
[----:B------:R-:W3:Y:S01]  /*03f0*/  LDG.E.128.STRONG.SM R16, desc[UR6][R24.64+0x1200] ;  /* 0x0012000618107981 */ /* 0x000ee2000c1ebd00 */
[----:B----4-:R-:W-:Y:S01]  /*0400*/  FADD R21, R21, R12 ;  /* 0x0000000c15157221 */ /* 0x010fe20000000000 */
        /* <DEDUP_REMOVED lines=29> */
[----:B------:R-:W-:-:S04]  /*05e0*/  UIADD3 UR4, UPT, UPT, UR4, 0x10, URZ ;  /* 0x0000001004047890 */ /* 0x000fc8000fffe0ff */
[----:B------:R-:W-:Y:S01]  /*05f0*/  UISETP.NE.AND UP0, UPT, UR4, 0x1000, UPT ;  /* 0x000010000400788c */ /* 0x000fe2000bf05270 */
[----:B------:R-:W-:Y:S02]  /*0600*/  IADD3 R3, PT, PT, R3, 0x800, RZ ;  /* 0x0000080003037810 */ /* 0x000fe40007ffe0ff */
[----:B------:R-:W-:Y:S01]  /*0610*/  IADD3 R20, PT, PT, R20, 0x800, RZ ;  /* 0x0000080014147810 */ /* 0x000fe20007ffe0ff */
[----:B--2---:R-:W-:Y:S01]  /*0620*/  FADD R21, R21, R4 ;  /* 0x0000000415157221 */ /* 0x004fe20000000000 */
[----:B------:R-:W-:Y:S01]  /*0630*/  FADD R26, R26, R5 ;  /* 0x000000051a1a7221 */ /* 0x000fe20000000000 */
[----:B------:R-:W-:Y:S01]  /*0640*/  FADD R27, R27, R6 ;  /* 0x000000061b1b7221 */ /* 0x000fe20000000000 */
[----:B------:R-:W-:Y:S01]  /*0650*/  FADD R28, R28, R7 ;  /* 0x000000071c1c7221 */ /* 0x000fe20000000000 */
[----:B---3--:R-:W-:Y:S01]  /*0660*/  FADD R21, R21, R16 ;  /* 0x0000001015157221 */ /* 0x008fe20000000000 */
[----:B------:R-:W-:Y:S01]  /*0670*/  FADD R26, R26, R17 ;  /* 0x000000111a1a7221 */ /* 0x000fe20000000000 */
[----:B------:R-:W-:Y:S01]  /*0680*/  FADD R27, R27, R18 ;  /* 0x000000121b1b7221 */ /* 0x000fe20000000000 */
[----:B------:R-:W-:Y:S01]  /*0690*/  FADD R28, R28, R19 ;  /* 0x000000131c1c7221 */ /* 0x000fe20000000000 */
[----:B----4-:R-:W-:Y:S01]  /*06a0*/  FADD R21, R21, R12 ;  /* 0x0000000c15157221 */ /* 0x010fe20000000000 */
[----:B------:R-:W-:Y:S01]  /*06b0*/  FADD R26, R26, R13 ;  /* 0x0000000d1a1a7221 */ /* 0x000fe20000000000 */
[----:B------:R-:W-:Y:S01]  /*06c0*/  FADD R27, R27, R14 ;  /* 0x0000000e1b1b7221 */ /* 0x000fe20000000000 */
[----:B------:R-:W-:Y:S01]  /*06d0*/  FADD R28, R28, R15 ;  /* 0x0000000f1c1c7221 */ /* 0x000fe20000000000 */
[----:B-----5:R-:W-:Y:S01]  /*06e0*/  FADD R21, R21, R8 ;  /* 0x0000000815157221 */ /* 0x020fe20000000000 */
        /* <DEDUP_REMOVED lines=22> */
.L_x_7:
        /* <DEDUP_REMOVED lines=11> */
.L_x_9:


//--------------------- .nv.shared.reserved.0     --------------------------
	.section	.nv.shared.reserved.0,"aw",@nobits
	.weak		__nv_reservedSMEM_offset_0_alias
	.size		__nv_reservedSMEM_offset_0_alias, 0, 64
	.other		__nv_reservedSMEM_offset_0_alias,@"STO_CUDA_RESERVED_SHARED STV_DEFAULT"
__nv_reservedSMEM_offset_0_alias:
	.zero		0
	.zero		64


//--------------------- .nv.constant0._Z15l1_bandwidth_32ILi24576EEvPjS0_PfS1_ --------------------------
	.section	.nv.constant0._Z15l1_bandwidth_32ILi24576EEvPjS0_PfS1_,"a",@progbits
	.sectionflags	@""
	.align	4
.nv.constant0._Z15l1_bandwidth_32ILi24576EEvPjS0_PfS1_:
	.zero		928


//--------------------- .nv.constant0._Z17l1_bandwidth_4x32ILi24576EEvPjS0_PfS1_ --------------------------
	.section	.nv.constant0._Z17l1_bandwidth_4x32ILi24576EEvPjS0_PfS1_,"a",@progbits
	.sectionflags	@""
	.align	4
.nv.constant0._Z17l1_bandwidth_4x32ILi24576EEvPjS0_PfS1_:
	.zero		928


//--------------------- SYMBOLS --------------------------

	.type		.nv.reservedSmem.offset0,@object
	.size		.nv.reservedSmem.offset0,0x4
